//
// Generated by NVIDIA NVVM Compiler
//
// Compiler Build ID: CL-36424714
// Cuda compilation tools, release 13.0, V13.0.88
// Based on NVVM 20.0.0
//

.version 9.0
.target sm_100
.address_size 64

	// .globl	_Z14sigmoid_kernelPfS_f

.visible .entry _Z14sigmoid_kernelPfS_f(
	.param .u64 .ptr .align 1 _Z14sigmoid_kernelPfS_f_param_0,
	.param .u64 .ptr .align 1 _Z14sigmoid_kernelPfS_f_param_1,
	.param .f32 _Z14sigmoid_kernelPfS_f_param_2
)
{
	.reg .b32 	%r<7>;
	.reg .b32 	%f<17>;
	.reg .b64 	%rd<8>;

	ld.param.u64 	%rd1, [_Z14sigmoid_kernelPfS_f_param_0];
	ld.param.u64 	%rd2, [_Z14sigmoid_kernelPfS_f_param_1];
	ld.param.f32 	%f1, [_Z14sigmoid_kernelPfS_f_param_2];
	cvta.to.global.u64 	%rd3, %rd2;
	cvta.to.global.u64 	%rd4, %rd1;
	mov.u32 	%r1, %ctaid.x;
	mov.u32 	%r2, %ntid.x;
	mov.u32 	%r3, %tid.x;
	mad.lo.s32 	%r4, %r1, %r2, %r3;
	mul.wide.s32 	%rd5, %r4, 4;
	add.s64 	%rd6, %rd4, %rd5;
	ld.global.f32 	%f2, [%rd6];
	fma.rn.f32 	%f3, %f2, 0fBBBB989D, 0f3F000000;
	cvt.sat.f32.f32 	%f4, %f3;
	mov.f32 	%f5, 0f4B400001;
	mov.f32 	%f6, 0f437C0000;
	fma.rm.f32 	%f7, %f4, %f6, %f5;
	add.f32 	%f8, %f7, 0fCB40007F;
	neg.f32 	%f9, %f8;
	fma.rn.f32 	%f10, %f2, 0fBFB8AA3B, %f9;
	fma.rn.f32 	%f11, %f2, 0fB2A57060, %f10;
	mov.b32 	%r5, %f7;
	shl.b32 	%r6, %r5, 23;
	mov.b32 	%f12, %r6;
	ex2.approx.ftz.f32 	%f13, %f11;
	mul.f32 	%f14, %f13, %f12;
	fma.rn.f32 	%f15, %f14, %f1, 0f3F800000;
	rcp.rn.f32 	%f16, %f15;
	add.s64 	%rd7, %rd3, %rd5;
	st.global.f32 	[%rd7], %f16;
	ret;

}


// ===== COMPILED SASS (sm_100) =====

	.target	sm_100

	.elftype	@"ET_EXEC"


//--------------------- .note.nv.tkinfo           --------------------------
	.section	.note.nv.tkinfo,"",@"SHT_NOTE"
	.sectionflags	@"SHF_NOTE_NV_TKINFO"
	.tkinfo
        /*0018*/ 	.word	0x00000002
        /*0030*/ 	.string	""
        /*0030*/ 	.string	"ptxas"
        /*0030*/ 	.string	"Cuda compilation tools, release 13.0, V13.0.88"
        /*0030*/ 	.string	"Build cuda_13.0.r13.0/compiler.36424714_0"
        /*0030*/ 	.string	"-arch sm_100 -m 64 "



//--------------------- .note.nv.cuinfo           --------------------------
	.section	.note.nv.cuinfo,"",@"SHT_NOTE"
	.sectionflags	@"SHF_NOTE_NV_CUINFO"
        /*0018*/ 	.short	0x0002
        /*001a*/ 	.short	0x0064
        /*001c*/ 	.short	0x0082
	.zero		2


//--------------------- .nv.info                  --------------------------
	.section	.nv.info,"",@"SHT_CUDA_INFO"
	.align	4


	//----- nvinfo : EIATTR_REGCOUNT
	.align		4
        /*0000*/ 	.byte	0x04, 0x2f
        /*0002*/ 	.short	(.L_1 - .L_0)
	.align		4
.L_0:
        /*0004*/ 	.word	index@(_Z14sigmoid_kernelPfS_f)
        /*0008*/ 	.word	0x0000000e


	//----- nvinfo : EIATTR_FRAME_SIZE
	.align		4
.L_1:
        /*000c*/ 	.byte	0x04, 0x11
        /*000e*/ 	.short	(.L_3 - .L_2)
	.align		4
.L_2:
        /*0010*/ 	.word	index@($__internal_0_$__cuda_sm20_rcp_rn_f32_slowpath)
        /*0014*/ 	.word	0x00000000


	//----- nvinfo : EIATTR_FRAME_SIZE
	.align		4
.L_3:
        /*0018*/ 	.byte	0x04, 0x11
        /*001a*/ 	.short	(.L_5 - .L_4)
	.align		4
.L_4:
        /*001c*/ 	.word	index@(_Z14sigmoid_kernelPfS_f)
        /*0020*/ 	.word	0x00000000


	//----- nvinfo : EIATTR_MIN_STACK_SIZE
	.align		4
.L_5:
        /*0024*/ 	.byte	0x04, 0x12
        /*0026*/ 	.short	(.L_7 - .L_6)
	.align		4
.L_6:
        /*0028*/ 	.word	index@(_Z14sigmoid_kernelPfS_f)
        /*002c*/ 	.word	0x00000000
.L_7:


//--------------------- .nv.compat                --------------------------
	.section	.nv.compat,"",@"SHT_CUDA_COMPAT_INFO"
	.align	4
        /*0000*/ 	.byte	0x02, 0x09, 0x00, 0x00, 0x02, 0x02, 0x01, 0x00, 0x02, 0x05, 0x05, 0x00, 0x03, 0x07, 0x01, 0x01
        /*0010*/ 	.byte	0x02, 0x03, 0x00, 0x00, 0x02, 0x06, 0x01, 0x00, 0x04, 0x0b, 0x08, 0x00, 0x09, 0x00, 0x00, 0x00
        /*0020*/ 	.byte	0x00, 0x00, 0x00, 0x00


//--------------------- .nv.info._Z14sigmoid_kernelPfS_f --------------------------
	.section	.nv.info._Z14sigmoid_kernelPfS_f,"",@"SHT_CUDA_INFO"
	.sectionflags	@""
	.align	4


	//----- nvinfo : EIATTR_CUDA_API_VERSION
	.align		4
        /*0000*/ 	.byte	0x04, 0x37
        /*0002*/ 	.short	(.L_9 - .L_8)
.L_8:
        /*0004*/ 	.word	0x00000082


	//----- nvinfo : EIATTR_KPARAM_INFO
	.align		4
.L_9:
        /*0008*/ 	.byte	0x04, 0x17
        /*000a*/ 	.short	(.L_11 - .L_10)
.L_10:
        /*000c*/ 	.word	0x00000000
        /*0010*/ 	.short	0x0002
        /*0012*/ 	.short	0x0010
        /*0014*/ 	.byte	0x00, 0xf0, 0x11, 0x00


	//----- nvinfo : EIATTR_KPARAM_INFO
	.align		4
.L_11:
        /*0018*/ 	.byte	0x04, 0x17
        /*001a*/ 	.short	(.L_13 - .L_12)
.L_12:
        /*001c*/ 	.word	0x00000000
        /*0020*/ 	.short	0x0001
        /*0022*/ 	.short	0x0008
        /*0024*/ 	.byte	0x00, 0xf5, 0x21, 0x00


	//----- nvinfo : EIATTR_KPARAM_INFO
	.align		4
.L_13:
        /*0028*/ 	.byte	0x04, 0x17
        /*002a*/ 	.short	(.L_15 - .L_14)
.L_14:
        /*002c*/ 	.word	0x00000000
        /*0030*/ 	.short	0x0000
        /*0032*/ 	.short	0x0000
        /*0034*/ 	.byte	0x00, 0xf5, 0x21, 0x00


	//----- nvinfo : EIATTR_SPARSE_MMA_MASK
	.align		4
.L_15:
        /*0038*/ 	.byte	0x03, 0x50
        /*003a*/ 	.short	0x0000


	//----- nvinfo : EIATTR_MAXREG_COUNT
	.align		4
        /*003c*/ 	.byte	0x03, 0x1b
        /*003e*/ 	.short	0x00ff


	//----- nvinfo : EIATTR_MERCURY_ISA_VERSION
	.align		4
        /*0040*/ 	.byte	0x03, 0x5f
        /*0042*/ 	.short	0x0101


	//----- nvinfo : EIATTR_VRC_CTA_INIT_COUNT
	.align		4
        /*0044*/ 	.byte	0x02, 0x4a
	.zero		1
	.zero		1


	//----- nvinfo : EIATTR_EXIT_INSTR_OFFSETS
	.align		4
        /*0048*/ 	.byte	0x04, 0x1c
        /*004a*/ 	.short	(.L_17 - .L_16)


	//   ....[0]....
.L_16:
        /*004c*/ 	.word	0x00000250


	//----- nvinfo : EIATTR_CRS_STACK_SIZE
	.align		4
.L_17:
        /*0050*/ 	.byte	0x04, 0x1e
        /*0052*/ 	.short	(.L_19 - .L_18)
.L_18:
        /*0054*/ 	.word	0x00000000


	//----- nvinfo : EIATTR_CBANK_PARAM_SIZE
	.align		4
.L_19:
        /*0058*/ 	.byte	0x03, 0x19
        /*005a*/ 	.short	0x0014


	//----- nvinfo : EIATTR_PARAM_CBANK
	.align		4
        /*005c*/ 	.byte	0x04, 0x0a
        /*005e*/ 	.short	(.L_21 - .L_20)
	.align		4
.L_20:
        /*0060*/ 	.word	index@(.nv.constant0._Z14sigmoid_kernelPfS_f)
        /*0064*/ 	.short	0x0380
        /*0066*/ 	.short	0x0014


	//----- nvinfo : EIATTR_SW_WAR
	.align		4
.L_21:
        /*0068*/ 	.byte	0x04, 0x36
        /*006a*/ 	.short	(.L_23 - .L_22)
.L_22:
        /*006c*/ 	.word	0x00000008
.L_23:


//--------------------- .nv.callgraph             --------------------------
	.section	.nv.callgraph,"",@"SHT_CUDA_CALLGRAPH"
	.align	4
	.sectionentsize	8
	.align		4
        /*0000*/ 	.word	0x00000000
	.align		4
        /*0004*/ 	.word	0xffffffff
	.align		4
        /*0008*/ 	.word	0x00000000
	.align		4
        /*000c*/ 	.word	0xfffffffe
	.align		4
        /*0010*/ 	.word	0x00000000
	.align		4
        /*0014*/ 	.word	0xfffffffd
	.align		4
        /*0018*/ 	.word	0x00000000
	.align		4
        /*001c*/ 	.word	0xfffffffc


//--------------------- .text._Z14sigmoid_kernelPfS_f --------------------------
	.section	.text._Z14sigmoid_kernelPfS_f,"ax",@progbits
	.align	128
        .global         _Z14sigmoid_kernelPfS_f
        .type           _Z14sigmoid_kernelPfS_f,@function
        .size           _Z14sigmoid_kernelPfS_f,(.L_x_8 - _Z14sigmoid_kernelPfS_f)
        .other          _Z14sigmoid_kernelPfS_f,@"STO_CUDA_ENTRY STV_DEFAULT"
_Z14sigmoid_kernelPfS_f:
.text._Z14sigmoid_kernelPfS_f:
[----:B------:R-:W-:Y:S01]  /*0000*/  LDC R1, c[0x0][0x37c] ;  /* 0x0000df00ff017b82 */ /* 0x000fe20000000800 */
[----:B------:R-:W0:Y:S07]  /*0010*/  S2R R0, SR_TID.X ;  /* 0x0000000000007919 */ /* 0x000e2e0000002100 */
[----:B------:R-:W0:Y:S01]  /*0020*/  S2UR UR6, SR_CTAID.X ;  /* 0x00000000000679c3 */ /* 0x000e220000002500 */
[----:B------:R-:W1:Y:S07]  /*0030*/  LDCU.64 UR4, c[0x0][0x358] ;  /* 0x00006b00ff0477ac */ /* 0x000e6e0008000a00 */
[----:B------:R-:W0:Y:S08]  /*0040*/  LDC R3, c[0x0][0x360] ;  /* 0x0000d800ff037b82 */ /* 0x000e300000000800 */
[----:B------:R-:W2:Y:S01]  /*0050*/  LDC.64 R4, c[0x0][0x380] ;  /* 0x0000e000ff047b82 */ /* 0x000ea20000000a00 */
[----:B0-----:R-:W-:-:S04]  /*0060*/  IMAD R3, R3, UR6, R0 ;  /* 0x0000000603037c24 */ /* 0x001fc8000f8e0200 */
[----:B--2---:R-:W-:-:S06]  /*0070*/  IMAD.WIDE R4, R3, 0x4, R4 ;  /* 0x0000000403047825 */ /* 0x004fcc00078e0204 */
[----:B-1----:R-:W2:Y:S01]  /*0080*/  LDG.E R4, desc[UR4][R4.64] ;  /* 0x0000000404047981 */ /* 0x002ea2000c1e1900 */
[----:B------:R-:W-:Y:S01]  /*0090*/  IMAD.MOV.U32 R7, RZ, RZ, 0x3bbb989d ;  /* 0x3bbb989dff077424 */ /* 0x000fe200078e00ff */
[----:B------:R-:W-:Y:S01]  /*00a0*/  BSSY.RECONVERGENT B0, `(.L_x_0) ;  /* 0x0000017000007945 */ /* 0x000fe20003800200 */
[----:B------:R-:W-:Y:S02]  /*00b0*/  IMAD.MOV.U32 R9, RZ, RZ, 0x437c0000 ;  /* 0x437c0000ff097424 */ /* 0x000fe400078e00ff */
[----:B--2---:R-:W-:-:S04]  /*00c0*/  FFMA.SAT R0, R4, -R7, 0.5 ;  /* 0x3f00000004007423 */ /* 0x004fc80000002807 */
[----:B------:R-:W-:Y:S02]  /*00d0*/  FFMA.RM R0, R0, R9, 12582913 ;  /* 0x4b40000100007423 */ /* 0x000fe40000004009 */
[----:B------:R-:W0:Y:S02]  /*00e0*/  LDC R9, c[0x0][0x390] ;  /* 0x0000e400ff097b82 */ /* 0x000e240000000800 */
[C---:B------:R-:W-:Y:S01]  /*00f0*/  FADD R7, R0.reuse, -12583039 ;  /* 0xcb40007f00077421 */ /* 0x040fe20000000000 */
[----:B------:R-:W-:-:S03]  /*0100*/  SHF.L.U32 R0, R0, 0x17, RZ ;  /* 0x0000001700007819 */ /* 0x000fc600000006ff */
[----:B------:R-:W-:-:S04]  /*0110*/  FFMA R7, R4, -1.4426950216293334961, -R7 ;  /* 0xbfb8aa3b04077823 */ /* 0x000fc80000000807 */
[----:B------:R-:W-:-:S06]  /*0120*/  FFMA R7, R4, -1.925963033500011079e-08, R7 ;  /* 0xb2a5706004077823 */ /* 0x000fcc0000000007 */
[----:B------:R-:W1:Y:S02]  /*0130*/  MUFU.EX2 R7, R7 ;  /* 0x0000000700077308 */ /* 0x000e640000000800 */
[----:B-1----:R-:W-:-:S04]  /*0140*/  FMUL R0, R0, R7 ;  /* 0x0000000700007220 */ /* 0x002fc80000400000 */
[----:B0-----:R-:W-:-:S04]  /*0150*/  FFMA R0, R0, R9, 1 ;  /* 0x3f80000000007423 */ /* 0x001fc80000000009 */
[----:B------:R-:W-:-:S05]  /*0160*/  VIADD R2, R0, 0x1800000 ;  /* 0x0180000000027836 */ /* 0x000fca0000000000 */
[----:B------:R-:W-:-:S04]  /*0170*/  LOP3.LUT R2, R2, 0x7f800000, RZ, 0xc0, !PT ;  /* 0x7f80000002027812 */ /* 0x000fc800078ec0ff */
[----:B------:R-:W-:-:S13]  /*0180*/  ISETP.GT.U32.AND P0, PT, R2, 0x1ffffff, PT ;  /* 0x01ffffff0200780c */ /* 0x000fda0003f04070 */
[----:B------:R-:W-:Y:S05]  /*0190*/  @P0 BRA `(.L_x_1) ;  /* 0x00000000000c0947 */ /* 0x000fea0003800000 */
[----:B------:R-:W-:-:S07]  /*01a0*/  MOV R4, 0x1c0 ;  /* 0x000001c000047802 */ /* 0x000fce0000000f00 */
[----:B------:R-:W-:Y:S05]  /*01b0*/  CALL.REL.NOINC `($__internal_0_$__cuda_sm20_rcp_rn_f32_slowpath) ;  /* 0x0000000000287944 */ /* 0x000fea0003c00000 */
[----:B------:R-:W-:Y:S05]  /*01c0*/  BRA `(.L_x_2) ;  /* 0x0000000000107947 */ /* 0x000fea0003800000 */
.L_x_1:
[----:B------:R-:W0:Y:S02]  /*01d0*/  MUFU.RCP R7, R0 ;  /* 0x0000000000077308 */ /* 0x000e240000001000 */
[----:B0-----:R-:W-:-:S04]  /*01e0*/  FFMA R2, R0, R7, -1 ;  /* 0xbf80000000027423 */ /* 0x001fc80000000007 */
[----:B------:R-:W-:-:S04]  /*01f0*/  FADD.FTZ R2, -R2, -RZ ;  /* 0x800000ff02027221 */ /* 0x000fc80000010100 */
[----:B------:R-:W-:-:S07]  /*0200*/  FFMA R7, R7, R2, R7 ;  /* 0x0000000207077223 */ /* 0x000fce0000000007 */
.L_x_2:
[----:B------:R-:W-:Y:S05]  /*0210*/  BSYNC.RECONVERGENT B0 ;  /* 0x0000000000007941 */ /* 0x000fea0003800200 */
.L_x_0:
[----:B------:R-:W0:Y:S02]  /*0220*/  LDC.64 R4, c[0x0][0x388] ;  /* 0x0000e200ff047b82 */ /* 0x000e240000000a00 */
[----:B0-----:R-:W-:-:S05]  /*0230*/  IMAD.WIDE R2, R3, 0x4, R4 ;  /* 0x0000000403027825 */ /* 0x001fca00078e0204 */
[----:B------:R-:W-:Y:S01]  /*0240*/  STG.E desc[UR4][R2.64], R7 ;  /* 0x0000000702007986 */ /* 0x000fe2000c101904 */
[----:B------:R-:W-:Y:S05]  /*0250*/  EXIT ;  /* 0x000000000000794d */ /* 0x000fea0003800000 */
        .weak           $__internal_0_$__cuda_sm20_rcp_rn_f32_slowpath
        .type           $__internal_0_$__cuda_sm20_rcp_rn_f32_slowpath,@function
        .size           $__internal_0_$__cuda_sm20_rcp_rn_f32_slowpath,(.L_x_8 - $__internal_0_$__cuda_sm20_rcp_rn_f32_slowpath)
$__internal_0_$__cuda_sm20_rcp_rn_f32_slowpath:
[----:B------:R-:W-:Y:S01]  /*0260*/  SHF.L.U32 R2, R0, 0x1, RZ ;  /* 0x0000000100027819 */ /* 0x000fe200000006ff */
[----:B------:R-:W-:Y:S03]  /*0270*/  BSSY.RECONVERGENT B1, `(.L_x_3) ;  /* 0x0000030000017945 */ /* 0x000fe60003800200 */
[----:B------:R-:W-:-:S04]  /*0280*/  SHF.R.U32.HI R2, RZ, 0x18, R2 ;  /* 0x00000018ff027819 */ /* 0x000fc80000011602 */
[----:B------:R-:W-:-:S13]  /*0290*/  ISETP.NE.U32.AND P0, PT, R2, RZ, PT ;  /* 0x000000ff0200720c */ /* 0x000fda0003f05070 */
[----:B------:R-:W-:Y:S05]  /*02a0*/  @P0 BRA `(.L_x_4) ;  /* 0x0000000000280947 */ /* 0x000fea0003800000 */
[----:B------:R-:W-:-:S05]  /*02b0*/  IMAD.SHL.U32 R2, R0, 0x2, RZ ;  /* 0x0000000200027824 */ /* 0x000fca00078e00ff */
[----:B------:R-:W-:-:S13]  /*02c0*/  ISETP.NE.AND P0, PT, R2, RZ, PT ;  /* 0x000000ff0200720c */ /* 0x000fda0003f05270 */
[----:B------:R-:W-:Y:S01]  /*02d0*/  @P0 FFMA R6, R0, 1.84467440737095516160e+19, RZ ;  /* 0x5f80000000060823 */ /* 0x000fe200000000ff */
[----:B------:R-:W-:Y:S08]  /*02e0*/  @!P0 MUFU.RCP R5, R0 ;  /* 0x0000000000058308 */ /* 0x000ff00000001000 */
[----:B------:R-:W0:Y:S02]  /*02f0*/  @P0 MUFU.RCP R7, R6 ;  /* 0x0000000600070308 */ /* 0x000e240000001000 */
[----:B0-----:R-:W-:-:S04]  /*0300*/  @P0 FFMA R2, R6, R7, -1 ;  /* 0xbf80000006020423 */ /* 0x001fc80000000007 */
[----:B------:R-:W-:-:S04]  /*0310*/  @P0 FADD.FTZ R2, -R2, -RZ ;  /* 0x800000ff02020221 */ /* 0x000fc80000010100 */
[----:B------:R-:W-:-:S04]  /*0320*/  @P0 FFMA R2, R7, R2, R7 ;  /* 0x0000000207020223 */ /* 0x000fc80000000007 */
[----:B------:R-:W-:Y:S01]  /*0330*/  @P0 FFMA R5, R2, 1.84467440737095516160e+19, RZ ;  /* 0x5f80000002050823 */ /* 0x000fe200000000ff */
[----:B------:R-:W-:Y:S06]  /*0340*/  BRA `(.L_x_5) ;  /* 0x0000000000887947 */ /* 0x000fec0003800000 */
.L_x_4:
[----:B------:R-:W-:-:S04]  /*0350*/  IADD3 R5, PT, PT, R2, -0xfd, RZ ;  /* 0xffffff0302057810 */ /* 0x000fc80007ffe0ff */
[----:B------:R-:W-:-:S13]  /*0360*/  ISETP.GT.U32.AND P0, PT, R5, 0x1, PT ;  /* 0x000000010500780c */ /* 0x000fda0003f04070 */
[----:B------:R-:W-:Y:S05]  /*0370*/  @P0 BRA `(.L_x_6) ;  /* 0x0000000000780947 */ /* 0x000fea0003800000 */
[----:B------:R-:W-:Y:S01]  /*0380*/  LOP3.LUT R6, R0, 0x7fffff, RZ, 0xc0, !PT ;  /* 0x007fffff00067812 */ /* 0x000fe200078ec0ff */
[----:B------:R-:W-:-:S03]  /*0390*/  IMAD.MOV.U32 R10, RZ, RZ, 0x3 ;  /* 0x00000003ff0a7424 */ /* 0x000fc600078e00ff */
[----:B------:R-:W-:Y:S02]  /*03a0*/  LOP3.LUT R6, R6, 0x3f800000, RZ, 0xfc, !PT ;  /* 0x3f80000006067812 */ /* 0x000fe400078efcff */
[----:B------:R-:W-:Y:S02]  /*03b0*/  SHF.L.U32 R11, R10, R5, RZ ;  /* 0x000000050a0b7219 */ /* 0x000fe400000006ff */
[----:B------:R-:W0:Y:S02]  /*03c0*/  MUFU.RCP R7, R6 ;  /* 0x0000000600077308 */ /* 0x000e240000001000 */
[----:B0-----:R-:W-:-:S04]  /*03d0*/  FFMA R8, R6, R7, -1 ;  /* 0xbf80000006087423 */ /* 0x001fc80000000007 */
[----:B------:R-:W-:-:S04]  /*03e0*/  FADD.FTZ R8, -R8, -RZ ;  /* 0x800000ff08087221 */ /* 0x000fc80000010100 */
[CCC-:B------:R-:W-:Y:S01]  /*03f0*/  FFMA.RM R9, R7.reuse, R8.reuse, R7.reuse ;  /* 0x0000000807097223 */ /* 0x1c0fe20000004007 */
[----:B------:R-:W-:-:S04]  /*0400*/  FFMA.RP R8, R7, R8, R7 ;  /* 0x0000000807087223 */ /* 0x000fc80000008007 */
[C---:B------:R-:W-:Y:S02]  /*0410*/  LOP3.LUT R7, R9.reuse, 0x7fffff, RZ, 0xc0, !PT ;  /* 0x007fffff09077812 */ /* 0x040fe400078ec0ff */
[----:B------:R-:W-:Y:S02]  /*0420*/  FSETP.NEU.FTZ.AND P0, PT, R9, R8, PT ;  /* 0x000000080900720b */ /* 0x000fe40003f1d000 */
[----:B------:R-:W-:Y:S02]  /*0430*/  LOP3.LUT R8, R7, 0x800000, RZ, 0xfc, !PT ;  /* 0x0080000007087812 */ /* 0x000fe400078efcff */
[----:B------:R-:W-:Y:S02]  /*0440*/  SEL R7, RZ, 0xffffffff, !P0 ;  /* 0xffffffffff077807 */ /* 0x000fe40004000000 */
[----:B------:R-:W-:Y:S02]  /*0450*/  LOP3.LUT R6, R11, R8, RZ, 0xc0, !PT ;  /* 0x000000080b067212 */ /* 0x000fe400078ec0ff */
[----:B------:R-:W-:-:S02]  /*0460*/  IADD3 R7, PT, PT, -R7, RZ, RZ ;  /* 0x000000ff07077210 */ /* 0x000fc40007ffe1ff */
[-C--:B------:R-:W-:Y:S02]  /*0470*/  SHF.R.U32.HI R6, RZ, R5.reuse, R6 ;  /* 0x00000005ff067219 */ /* 0x080fe40000011606 */
[----:B------:R-:W-:Y:S02]  /*0480*/  LOP3.LUT P1, RZ, R7, R5, R8, 0xf8, !PT ;  /* 0x0000000507ff7212 */ /* 0x000fe4000782f808 */
[C---:B------:R-:W-:Y:S02]  /*0490*/  LOP3.LUT P0, RZ, R6.reuse, 0x1, RZ, 0xc0, !PT ;  /* 0x0000000106ff7812 */ /* 0x040fe4000780c0ff */
[----:B------:R-:W-:-:S04]  /*04a0*/  LOP3.LUT P2, RZ, R6, 0x2, RZ, 0xc0, !PT ;  /* 0x0000000206ff7812 */ /* 0x000fc8000784c0ff */
[----:B------:R-:W-:Y:S02]  /*04b0*/  PLOP3.LUT P0, PT, P0, P1, P2, 0xe0, 0x0 ;  /* 0x000000000000781c */ /* 0x000fe40000703c20 */
[----:B------:R-:W-:Y:S02]  /*04c0*/  LOP3.LUT P1, RZ, R0, 0x7fffff, RZ, 0xc0, !PT ;  /* 0x007fffff00ff7812 */ /* 0x000fe4000782c0ff */
[----:B------:R-:W-:-:S05]  /*04d0*/  SEL R5, RZ, 0x1, !P0 ;  /* 0x00000001ff057807 */ /* 0x000fca0004000000 */
[----:B------:R-:W-:-:S05]  /*04e0*/  IMAD.MOV R5, RZ, RZ, -R5 ;  /* 0x000000ffff057224 */ /* 0x000fca00078e0a05 */
[----:B------:R-:W-:Y:S02]  /*04f0*/  ISETP.GE.AND P0, PT, R5, RZ, PT ;  /* 0x000000ff0500720c */ /* 0x000fe40003f06270 */
[----:B------:R-:W-:-:S04]  /*0500*/  IADD3 R5, PT, PT, R2, -0xfc, RZ ;  /* 0xffffff0402057810 */ /* 0x000fc80007ffe0ff */
[----:B------:R-:W-:-:S07]  /*0510*/  SHF.R.U32.HI R5, RZ, R5, R8 ;  /* 0x00000005ff057219 */ /* 0x000fce0000011608 */
[----:B------:R-:W-:-:S05]  /*0520*/  @!P0 VIADD R5, R5, 0x1 ;  /* 0x0000000105058836 */ /* 0x000fca0000000000 */
[----:B------:R-:W-:-:S04]  /*0530*/  @!P1 SHF.L.U32 R5, R5, 0x1, RZ ;  /* 0x0000000105059819 */ /* 0x000fc800000006ff */
[----:B------:R-:W-:Y:S01]  /*0540*/  LOP3.LUT R5, R5, 0x80000000, R0, 0xf8, !PT ;  /* 0x8000000005057812 */ /* 0x000fe200078ef800 */
[----:B------:R-:W-:Y:S06]  /*0550*/  BRA `(.L_x_5) ;  /* 0x0000000000047947 */ /* 0x000fec0003800000 */
.L_x_6:
[----:B------:R0:W1:Y:S02]  /*0560*/  MUFU.RCP R5, R0 ;  /* 0x0000000000057308 */ /* 0x0000640000001000 */
.L_x_5:
[----:B------:R-:W-:Y:S05]  /*0570*/  BSYNC.RECONVERGENT B1 ;  /* 0x0000000000017941 */ /* 0x000fea0003800200 */
.L_x_3:
[----:B-1----:R-:W-:Y:S02]  /*0580*/  IMAD.MOV.U32 R7, RZ, RZ, R5 ;  /* 0x000000ffff077224 */ /* 0x002fe400078e0005 */
[----:B------:R-:W-:-:S04]  /*0590*/  HFMA2 R5, -RZ, RZ, 0, 0 ;  /* 0x00000000ff057431 */ /* 0x000fc800000001ff */
[----:B0-----:R-:W-:Y:S05]  /*05a0*/  RET.REL.NODEC R4 `(_Z14sigmoid_kernelPfS_f) ;  /* 0xfffffff804947950 */ /* 0x001fea0003c3ffff */
.L_x_7:
[----:B------:R-:W-:-:S00]  /*05b0*/  BRA `(.L_x_7) ;  /* 0xfffffffc00fc7947 */ /* 0x000fc0000383ffff */
[----:B------:R-:W-:-:S00]  /*05c0*/  NOP ;  /* 0x0000000000007918 */ /* 0x000fc00000000000 */
        /* <DEDUP_REMOVED lines=11> */
.L_x_8:


//--------------------- .nv.shared.reserved.0     --------------------------
	.section	.nv.shared.reserved.0,"aw",@nobits
	.weak		__nv_reservedSMEM_offset_0_alias
	.size		__nv_reservedSMEM_offset_0_alias, 0, 64
	.other		__nv_reservedSMEM_offset_0_alias,@"STO_CUDA_RESERVED_SHARED STV_DEFAULT"
__nv_reservedSMEM_offset_0_alias:
	.zero		0
	.zero		64


//--------------------- .nv.constant0._Z14sigmoid_kernelPfS_f --------------------------
	.section	.nv.constant0._Z14sigmoid_kernelPfS_f,"a",@progbits
	.sectionflags	@""
	.align	4
.nv.constant0._Z14sigmoid_kernelPfS_f:
	.zero		916


//--------------------- SYMBOLS --------------------------

	.type		.nv.reservedSmem.offset0,@object
	.size		.nv.reservedSmem.offset0,0x4
